//
// Generated by NVIDIA NVVM Compiler
//
// Compiler Build ID: CL-36424714
// Cuda compilation tools, release 13.0, V13.0.88
// Based on NVVM 20.0.0
//

.version 9.0
.target sm_100
.address_size 64

	// .globl	_Z15filter_shared_kPiS_S_i
// _ZZ15filter_shared_kPiS_S_iE3l_n has been demoted

.visible .entry _Z15filter_shared_kPiS_S_i(
	.param .u64 .ptr .align 1 _Z15filter_shared_kPiS_S_i_param_0,
	.param .u64 .ptr .align 1 _Z15filter_shared_kPiS_S_i_param_1,
	.param .u64 .ptr .align 1 _Z15filter_shared_kPiS_S_i_param_2,
	.param .u32 _Z15filter_shared_kPiS_S_i_param_3
)
{
	.reg .pred 	%p<6>;
	.reg .b32 	%r<16>;
	.reg .b64 	%rd<7>;
	// demoted variable
	.shared .align 4 .u32 _ZZ15filter_shared_kPiS_S_iE3l_n;
	ld.param.u64 	%rd3, [_Z15filter_shared_kPiS_S_i_param_1];
	ld.param.u64 	%rd4, [_Z15filter_shared_kPiS_S_i_param_2];
	ld.param.u32 	%r7, [_Z15filter_shared_kPiS_S_i_param_3];
	mov.u32 	%r8, %ctaid.x;
	mov.u32 	%r1, %ntid.x;
	mov.u32 	%r2, %tid.x;
	mad.lo.s32 	%r15, %r8, %r1, %r2;
	setp.ge.s32 	%p1, %r15, %r7;
	@%p1 bra 	$L__BB0_9;
	mov.u32 	%r9, %nctaid.x;
	mul.lo.s32 	%r4, %r1, %r9;
	cvta.to.global.u64 	%rd1, %rd3;
	cvta.to.global.u64 	%rd2, %rd4;
$L__BB0_2:
	setp.ne.s32 	%p2, %r2, 0;
	@%p2 bra 	$L__BB0_4;
	mov.b32 	%r10, 0;
	st.shared.u32 	[_ZZ15filter_shared_kPiS_S_iE3l_n], %r10;
$L__BB0_4:
	bar.sync 	0;
	mul.wide.s32 	%rd5, %r15, 4;
	add.s64 	%rd6, %rd1, %rd5;
	ld.global.u32 	%r11, [%rd6];
	setp.lt.s32 	%p3, %r11, 1;
	@%p3 bra 	$L__BB0_6;
	atom.shared.add.u32 	%r12, [_ZZ15filter_shared_kPiS_S_iE3l_n], 1;
$L__BB0_6:
	setp.ne.s32 	%p4, %r2, 0;
	bar.sync 	0;
	@%p4 bra 	$L__BB0_8;
	ld.shared.u32 	%r13, [_ZZ15filter_shared_kPiS_S_iE3l_n];
	atom.global.add.u32 	%r14, [%rd2], %r13;
	st.shared.u32 	[_ZZ15filter_shared_kPiS_S_iE3l_n], %r14;
$L__BB0_8:
	bar.sync 	0;
	bar.sync 	0;
	add.s32 	%r15, %r15, %r4;
	setp.lt.s32 	%p5, %r15, %r7;
	@%p5 bra 	$L__BB0_2;
$L__BB0_9:
	ret;

}


// ===== COMPILED SASS (sm_100) =====

	.target	sm_100

	.elftype	@"ET_EXEC"


//--------------------- .note.nv.tkinfo           --------------------------
	.section	.note.nv.tkinfo,"",@"SHT_NOTE"
	.sectionflags	@"SHF_NOTE_NV_TKINFO"
	.tkinfo
        /*0018*/ 	.word	0x00000002
        /*0030*/ 	.string	""
        /*0030*/ 	.string	"ptxas"
        /*0030*/ 	.string	"Cuda compilation tools, release 13.0, V13.0.88"
        /*0030*/ 	.string	"Build cuda_13.0.r13.0/compiler.36424714_0"
        /*0030*/ 	.string	"-arch sm_100 -m 64 "



//--------------------- .note.nv.cuinfo           --------------------------
	.section	.note.nv.cuinfo,"",@"SHT_NOTE"
	.sectionflags	@"SHF_NOTE_NV_CUINFO"
        /*0018*/ 	.short	0x0002
        /*001a*/ 	.short	0x0064
        /*001c*/ 	.short	0x0082
	.zero		2


//--------------------- .nv.info                  --------------------------
	.section	.nv.info,"",@"SHT_CUDA_INFO"
	.align	4


	//----- nvinfo : EIATTR_REGCOUNT
	.align		4
        /*0000*/ 	.byte	0x04, 0x2f
        /*0002*/ 	.short	(.L_1 - .L_0)
	.align		4
.L_0:
        /*0004*/ 	.word	index@(_Z15filter_shared_kPiS_S_i)
        /*0008*/ 	.word	0x0000000c


	//----- nvinfo : EIATTR_FRAME_SIZE
	.align		4
.L_1:
        /*000c*/ 	.byte	0x04, 0x11
        /*000e*/ 	.short	(.L_3 - .L_2)
	.align		4
.L_2:
        /*0010*/ 	.word	index@(_Z15filter_shared_kPiS_S_i)
        /*0014*/ 	.word	0x00000000


	//----- nvinfo : EIATTR_MIN_STACK_SIZE
	.align		4
.L_3:
        /*0018*/ 	.byte	0x04, 0x12
        /*001a*/ 	.short	(.L_5 - .L_4)
	.align		4
.L_4:
        /*001c*/ 	.word	index@(_Z15filter_shared_kPiS_S_i)
        /*0020*/ 	.word	0x00000000
.L_5:


//--------------------- .nv.compat                --------------------------
	.section	.nv.compat,"",@"SHT_CUDA_COMPAT_INFO"
	.align	4
        /*0000*/ 	.byte	0x02, 0x09, 0x00, 0x00, 0x02, 0x02, 0x01, 0x00, 0x02, 0x05, 0x05, 0x00, 0x03, 0x07, 0x01, 0x01
        /*0010*/ 	.byte	0x02, 0x03, 0x00, 0x00, 0x02, 0x06, 0x01, 0x00, 0x04, 0x0b, 0x08, 0x00, 0x09, 0x00, 0x00, 0x00
        /*0020*/ 	.byte	0x00, 0x00, 0x00, 0x00


//--------------------- .nv.info._Z15filter_shared_kPiS_S_i --------------------------
	.section	.nv.info._Z15filter_shared_kPiS_S_i,"",@"SHT_CUDA_INFO"
	.sectionflags	@""
	.align	4


	//----- nvinfo : EIATTR_CUDA_API_VERSION
	.align		4
        /*0000*/ 	.byte	0x04, 0x37
        /*0002*/ 	.short	(.L_7 - .L_6)
.L_6:
        /*0004*/ 	.word	0x00000082


	//----- nvinfo : EIATTR_KPARAM_INFO
	.align		4
.L_7:
        /*0008*/ 	.byte	0x04, 0x17
        /*000a*/ 	.short	(.L_9 - .L_8)
.L_8:
        /*000c*/ 	.word	0x00000000
        /*0010*/ 	.short	0x0003
        /*0012*/ 	.short	0x0018
        /*0014*/ 	.byte	0x00, 0xf0, 0x11, 0x00


	//----- nvinfo : EIATTR_KPARAM_INFO
	.align		4
.L_9:
        /*0018*/ 	.byte	0x04, 0x17
        /*001a*/ 	.short	(.L_11 - .L_10)
.L_10:
        /*001c*/ 	.word	0x00000000
        /*0020*/ 	.short	0x0002
        /*0022*/ 	.short	0x0010
        /*0024*/ 	.byte	0x00, 0xf5, 0x21, 0x00


	//----- nvinfo : EIATTR_KPARAM_INFO
	.align		4
.L_11:
        /*0028*/ 	.byte	0x04, 0x17
        /*002a*/ 	.short	(.L_13 - .L_12)
.L_12:
        /*002c*/ 	.word	0x00000000
        /*0030*/ 	.short	0x0001
        /*0032*/ 	.short	0x0008
        /*0034*/ 	.byte	0x00, 0xf5, 0x21, 0x00


	//----- nvinfo : EIATTR_KPARAM_INFO
	.align		4
.L_13:
        /*0038*/ 	.byte	0x04, 0x17
        /*003a*/ 	.short	(.L_15 - .L_14)
.L_14:
        /*003c*/ 	.word	0x00000000
        /*0040*/ 	.short	0x0000
        /*0042*/ 	.short	0x0000
        /*0044*/ 	.byte	0x00, 0xf5, 0x21, 0x00


	//----- nvinfo : EIATTR_SPARSE_MMA_MASK
	.align		4
.L_15:
        /*0048*/ 	.byte	0x03, 0x50
        /*004a*/ 	.short	0x0000


	//----- nvinfo : EIATTR_MAXREG_COUNT
	.align		4
        /*004c*/ 	.byte	0x03, 0x1b
        /*004e*/ 	.short	0x00ff


	//----- nvinfo : EIATTR_NUM_BARRIERS
	.align		4
        /*0050*/ 	.byte	0x02, 0x4c
        /*0052*/ 	.byte	0x01
	.zero		1


	//----- nvinfo : EIATTR_MERCURY_ISA_VERSION
	.align		4
        /*0054*/ 	.byte	0x03, 0x5f
        /*0056*/ 	.short	0x0101


	//----- nvinfo : EIATTR_VRC_CTA_INIT_COUNT
	.align		4
        /*0058*/ 	.byte	0x02, 0x4a
	.zero		1
	.zero		1


	//----- nvinfo : EIATTR_EXIT_INSTR_OFFSETS
	.align		4
        /*005c*/ 	.byte	0x04, 0x1c
        /*005e*/ 	.short	(.L_17 - .L_16)


	//   ....[0]....
.L_16:
        /*0060*/ 	.word	0x00000070


	//   ....[1]....
        /*0064*/ 	.word	0x000002f0


	//----- nvinfo : EIATTR_CRS_STACK_SIZE
	.align		4
.L_17:
        /*0068*/ 	.byte	0x04, 0x1e
        /*006a*/ 	.short	(.L_19 - .L_18)
.L_18:
        /*006c*/ 	.word	0x00000000


	//----- nvinfo : EIATTR_CBANK_PARAM_SIZE
	.align		4
.L_19:
        /*0070*/ 	.byte	0x03, 0x19
        /*0072*/ 	.short	0x001c


	//----- nvinfo : EIATTR_PARAM_CBANK
	.align		4
        /*0074*/ 	.byte	0x04, 0x0a
        /*0076*/ 	.short	(.L_21 - .L_20)
	.align		4
.L_20:
        /*0078*/ 	.word	index@(.nv.constant0._Z15filter_shared_kPiS_S_i)
        /*007c*/ 	.short	0x0380
        /*007e*/ 	.short	0x001c


	//----- nvinfo : EIATTR_SW_WAR
	.align		4
.L_21:
        /*0080*/ 	.byte	0x04, 0x36
        /*0082*/ 	.short	(.L_23 - .L_22)
.L_22:
        /*0084*/ 	.word	0x00000008
.L_23:


//--------------------- .nv.callgraph             --------------------------
	.section	.nv.callgraph,"",@"SHT_CUDA_CALLGRAPH"
	.align	4
	.sectionentsize	8
	.align		4
        /*0000*/ 	.word	0x00000000
	.align		4
        /*0004*/ 	.word	0xffffffff
	.align		4
        /*0008*/ 	.word	0x00000000
	.align		4
        /*000c*/ 	.word	0xfffffffe
	.align		4
        /*0010*/ 	.word	0x00000000
	.align		4
        /*0014*/ 	.word	0xfffffffd
	.align		4
        /*0018*/ 	.word	0x00000000
	.align		4
        /*001c*/ 	.word	0xfffffffc


//--------------------- .text._Z15filter_shared_kPiS_S_i --------------------------
	.section	.text._Z15filter_shared_kPiS_S_i,"ax",@progbits
	.align	128
        .global         _Z15filter_shared_kPiS_S_i
        .type           _Z15filter_shared_kPiS_S_i,@function
        .size           _Z15filter_shared_kPiS_S_i,(.L_x_6 - _Z15filter_shared_kPiS_S_i)
        .other          _Z15filter_shared_kPiS_S_i,@"STO_CUDA_ENTRY STV_DEFAULT"
_Z15filter_shared_kPiS_S_i:
.text._Z15filter_shared_kPiS_S_i:
[----:B------:R-:W-:Y:S01]  /*0000*/  LDC R1, c[0x0][0x37c] ;  /* 0x0000df00ff017b82 */ /* 0x000fe20000000800 */
[----:B------:R-:W0:Y:S07]  /*0010*/  S2R R8, SR_TID.X ;  /* 0x0000000000087919 */ /* 0x000e2e0000002100 */
[----:B------:R-:W0:Y:S01]  /*0020*/  S2UR UR4, SR_CTAID.X ;  /* 0x00000000000479c3 */ /* 0x000e220000002500 */
[----:B------:R-:W1:Y:S07]  /*0030*/  LDCU UR5, c[0x0][0x398] ;  /* 0x00007300ff0577ac */ /* 0x000e6e0008000800 */
[----:B------:R-:W0:Y:S02]  /*0040*/  LDC R7, c[0x0][0x360] ;  /* 0x0000d800ff077b82 */ /* 0x000e240000000800 */
[----:B0-----:R-:W-:-:S05]  /*0050*/  IMAD R0, R7, UR4, R8 ;  /* 0x0000000407007c24 */ /* 0x001fca000f8e0208 */
[----:B-1----:R-:W-:-:S13]  /*0060*/  ISETP.GE.AND P0, PT, R0, UR5, PT ;  /* 0x0000000500007c0c */ /* 0x002fda000bf06270 */
[----:B------:R-:W-:Y:S05]  /*0070*/  @P0 EXIT ;  /* 0x000000000000094d */ /* 0x000fea0003800000 */
[----:B------:R-:W0:Y:S01]  /*0080*/  LDC.64 R4, c[0x0][0x388] ;  /* 0x0000e200ff047b82 */ /* 0x000e220000000a00 */
[----:B------:R-:W1:Y:S01]  /*0090*/  LDCU UR4, c[0x0][0x370] ;  /* 0x00006e00ff0477ac */ /* 0x000e620008000800 */
[----:B------:R-:W-:Y:S01]  /*00a0*/  ISETP.NE.AND P0, PT, R8, RZ, PT ;  /* 0x000000ff0800720c */ /* 0x000fe20003f05270 */
[----:B------:R-:W2:Y:S01]  /*00b0*/  LDCU.64 UR6, c[0x0][0x358] ;  /* 0x00006b00ff0677ac */ /* 0x000ea20008000a00 */
[----:B------:R-:W3:Y:S01]  /*00c0*/  LDCU UR8, c[0x0][0x398] ;  /* 0x00007300ff0877ac */ /* 0x000ee20008000800 */
[----:B-1----:R-:W-:-:S10]  /*00d0*/  IMAD R7, R7, UR4, RZ ;  /* 0x0000000407077c24 */ /* 0x002fd4000f8e02ff */
.L_x_4:
[----:B------:R-:W1:Y:S01]  /*00e0*/  @!P0 S2R R9, SR_CgaCtaId ;  /* 0x0000000000098919 */ /* 0x000e620000008800 */
[----:B------:R-:W-:Y:S01]  /*00f0*/  @!P0 MOV R6, 0x400 ;  /* 0x0000040000068802 */ /* 0x000fe20000000f00 */
[----:B------:R-:W-:Y:S05]  /*0100*/  WARPSYNC.ALL ;  /* 0x0000000000007948 */ /* 0x000fea0003800000 */
[----:B0-----:R-:W-:Y:S01]  /*0110*/  IMAD.WIDE R2, R0, 0x4, R4 ;  /* 0x0000000400027825 */ /* 0x001fe200078e0204 */
[----:B-1----:R-:W-:-:S05]  /*0120*/  @!P0 LEA R6, R9, R6, 0x18 ;  /* 0x0000000609068211 */ /* 0x002fca00078ec0ff */
[----:B------:R0:W-:Y:S01]  /*0130*/  @!P0 STS [R6], RZ ;  /* 0x000000ff06008388 */ /* 0x0001e20000000800 */
[----:B------:R-:W-:Y:S06]  /*0140*/  BAR.SYNC.DEFER_BLOCKING 0x0 ;  /* 0x0000000000007b1d */ /* 0x000fec0000010000 */
[----:B--2---:R-:W2:Y:S01]  /*0150*/  LDG.E R2, desc[UR6][R2.64] ;  /* 0x0000000602027981 */ /* 0x004ea2000c1e1900 */
[----:B------:R-:W-:Y:S01]  /*0160*/  BSSY.RECONVERGENT B0, `(.L_x_0) ;  /* 0x0000007000007945 */ /* 0x000fe20003800200 */
[----:B--2---:R-:W-:-:S13]  /*0170*/  ISETP.GE.AND P0, PT, R2, 0x1, PT ;  /* 0x000000010200780c */ /* 0x004fda0003f06270 */
[----:B0-----:R-:W-:Y:S05]  /*0180*/  @!P0 BRA `(.L_x_1) ;  /* 0x0000000000108947 */ /* 0x001fea0003800000 */
[----:B------:R-:W0:Y:S01]  /*0190*/  S2UR UR5, SR_CgaCtaId ;  /* 0x00000000000579c3 */ /* 0x000e220000008800 */
[----:B------:R-:W-:Y:S02]  /*01a0*/  UMOV UR4, 0x400 ;  /* 0x0000040000047882 */ /* 0x000fe40000000000 */
[----:B0-----:R-:W-:-:S09]  /*01b0*/  ULEA UR4, UR5, UR4, 0x18 ;  /* 0x0000000405047291 */ /* 0x001fd2000f8ec0ff */
[----:B------:R-:W-:Y:S03]  /*01c0*/  ATOMS.POPC.INC.32 RZ, [UR4] ;  /* 0x00000000ffff7f8c */ /* 0x000fe6000d800004 */
.L_x_1:
[----:B---3--:R-:W-:Y:S05]  /*01d0*/  BSYNC.RECONVERGENT B0 ;  /* 0x0000000000007941 */ /* 0x008fea0003800200 */
.L_x_0:
[----:B------:R-:W-:Y:S01]  /*01e0*/  BAR.SYNC.DEFER_BLOCKING 0x0 ;  /* 0x0000000000007b1d */ /* 0x000fe20000010000 */
[----:B------:R-:W-:-:S05]  /*01f0*/  ISETP.NE.AND P0, PT, R8, RZ, PT ;  /* 0x000000ff0800720c */ /* 0x000fca0003f05270 */
[----:B------:R-:W-:Y:S08]  /*0200*/  BSSY.RECONVERGENT B0, `(.L_x_2) ;  /* 0x0000009000007945 */ /* 0x000ff00003800200 */
[----:B------:R-:W-:Y:S05]  /*0210*/  @P0 BRA `(.L_x_3) ;  /* 0x00000000001c0947 */ /* 0x000fea0003800000 */
[----:B------:R-:W0:Y:S01]  /*0220*/  S2UR UR5, SR_CgaCtaId ;  /* 0x00000000000579c3 */ /* 0x000e220000008800 */
[----:B------:R-:W-:-:S07]  /*0230*/  UMOV UR4, 0x400 ;  /* 0x0000040000047882 */ /* 0x000fce0000000000 */
[----:B------:R-:W1:Y:S01]  /*0240*/  LDC.64 R2, c[0x0][0x390] ;  /* 0x0000e400ff027b82 */ /* 0x000e620000000a00 */
[----:B0-----:R-:W-:-:S09]  /*0250*/  ULEA UR4, UR5, UR4, 0x18 ;  /* 0x0000000405047291 */ /* 0x001fd2000f8ec0ff */
[----:B------:R-:W1:Y:S04]  /*0260*/  LDS R9, [UR4] ;  /* 0x00000004ff097984 */ /* 0x000e680008000800 */
[----:B-1----:R-:W2:Y:S04]  /*0270*/  ATOMG.E.ADD.STRONG.GPU PT, R2, desc[UR6][R2.64], R9 ;  /* 0x80000009020279a8 */ /* 0x002ea800081ef106 */
[----:B--2---:R0:W-:Y:S02]  /*0280*/  STS [UR4], R2 ;  /* 0x00000002ff007988 */ /* 0x0041e40008000804 */
.L_x_3:
[----:B------:R-:W-:Y:S05]  /*0290*/  BSYNC.RECONVERGENT B0 ;  /* 0x0000000000007941 */ /* 0x000fea0003800200 */
.L_x_2:
[----:B------:R-:W-:Y:S01]  /*02a0*/  BAR.SYNC.DEFER_BLOCKING 0x0 ;  /* 0x0000000000007b1d */ /* 0x000fe20000010000 */
[----:B------:R-:W-:-:S07]  /*02b0*/  IMAD.IADD R0, R7, 0x1, R0 ;  /* 0x0000000107007824 */ /* 0x000fce00078e0200 */
[----:B------:R-:W-:Y:S01]  /*02c0*/  BAR.SYNC.DEFER_BLOCKING 0x0 ;  /* 0x0000000000007b1d */ /* 0x000fe20000010000 */
[----:B------:R-:W-:-:S13]  /*02d0*/  ISETP.GE.AND P1, PT, R0, UR8, PT ;  /* 0x0000000800007c0c */ /* 0x000fda000bf26270 */
[----:B------:R-:W-:Y:S05]  /*02e0*/  @!P1 BRA `(.L_x_4) ;  /* 0xfffffffc007c9947 */ /* 0x000fea000383ffff */
[----:B------:R-:W-:Y:S05]  /*02f0*/  EXIT ;  /* 0x000000000000794d */ /* 0x000fea0003800000 */
.L_x_5:
[----:B------:R-:W-:-:S00]  /*0300*/  BRA `(.L_x_5) ;  /* 0xfffffffc00fc7947 */ /* 0x000fc0000383ffff */
[----:B------:R-:W-:-:S00]  /*0310*/  NOP ;  /* 0x0000000000007918 */ /* 0x000fc00000000000 */
        /* <DEDUP_REMOVED lines=14> */
.L_x_6:


//--------------------- .nv.shared._Z15filter_shared_kPiS_S_i --------------------------
	.section	.nv.shared._Z15filter_shared_kPiS_S_i,"aw",@nobits
	.sectionflags	@""
	.align	4
.nv.shared._Z15filter_shared_kPiS_S_i:
	.zero		1028


//--------------------- .nv.shared.reserved.0     --------------------------
	.section	.nv.shared.reserved.0,"aw",@nobits
	.weak		__nv_reservedSMEM_offset_0_alias
	.size		__nv_reservedSMEM_offset_0_alias, 0, 64
	.other		__nv_reservedSMEM_offset_0_alias,@"STO_CUDA_RESERVED_SHARED STV_DEFAULT"
__nv_reservedSMEM_offset_0_alias:
	.zero		0
	.zero		64


//--------------------- .nv.constant0._Z15filter_shared_kPiS_S_i --------------------------
	.section	.nv.constant0._Z15filter_shared_kPiS_S_i,"a",@progbits
	.sectionflags	@""
	.align	4
.nv.constant0._Z15filter_shared_kPiS_S_i:
	.zero		924


//--------------------- SYMBOLS --------------------------

	.type		.nv.reservedSmem.offset0,@object
	.size		.nv.reservedSmem.offset0,0x4
	.type		.nv.reservedSmem.cap,@object
	.size		.nv.reservedSmem.cap,0x4
